//
// Generated by NVIDIA NVVM Compiler
//
// Compiler Build ID: CL-36424714
// Cuda compilation tools, release 13.0, V13.0.88
// Based on NVVM 20.0.0
//

.version 9.0
.target sm_100
.address_size 64

	// .globl	_Z6kernelPi
// _ZZ6kernelPiE10local_smem has been demoted

.visible .entry _Z6kernelPi(
	.param .u64 .ptr .align 1 _Z6kernelPi_param_0
)
{
	.reg .pred 	%p<11>;
	.reg .b32 	%r<43>;
	.reg .b64 	%rd<58>;
	// demoted variable
	.shared .align 16 .b8 _ZZ6kernelPiE10local_smem[1024];
	ld.param.u64 	%rd29, [_Z6kernelPi_param_0];
	mov.u32 	%r1, %ntid.x;
	mov.u32 	%r2, %ntid.y;
	mul.lo.s32 	%r13, %r1, %r2;
	mov.u32 	%r3, %ntid.z;
	mul.lo.s32 	%r4, %r13, %r3;
	mov.u32 	%r14, %tid.x;
	mov.u32 	%r15, %tid.y;
	mov.u32 	%r16, %tid.z;
	mad.lo.s32 	%r17, %r16, %r2, %r15;
	mad.lo.s32 	%r5, %r17, %r1, %r14;
	setp.gt.u32 	%p1, %r5, 127;
	@%p1 bra 	$L__BB0_10;
	cvt.u64.u32 	%rd53, %r5;
	cvt.u64.u32 	%rd2, %r4;
	add.s32 	%r18, %r5, %r4;
	cvt.u64.u32 	%rd30, %r18;
	max.u64 	%rd31, %rd30, 128;
	setp.lt.u32 	%p2, %r18, 128;
	selp.u64 	%rd3, 1, 0, %p2;
	add.s64 	%rd32, %rd3, %rd30;
	sub.s64 	%rd4, %rd31, %rd32;
	and.b64  	%rd33, %rd4, -4294967296;
	setp.ne.s64 	%p3, %rd33, 0;
	@%p3 bra 	$L__BB0_3;
	cvt.u32.u64 	%r19, %rd2;
	cvt.u32.u64 	%r20, %rd4;
	div.u32 	%r21, %r20, %r19;
	cvt.u64.u32 	%rd50, %r21;
	bra.uni 	$L__BB0_4;
$L__BB0_3:
	div.u64 	%rd50, %rd4, %rd2;
$L__BB0_4:
	add.s64 	%rd8, %rd50, %rd3;
	and.b64  	%rd34, %rd8, 3;
	setp.eq.s64 	%p4, %rd34, 3;
	@%p4 bra 	$L__BB0_7;
	add.s64 	%rd36, %rd8, 1;
	and.b64  	%rd9, %rd36, 3;
	mov.b64 	%rd52, 0;
	mov.u32 	%r25, _ZZ6kernelPiE10local_smem;
$L__BB0_6:
	.pragma "nounroll";
	cvt.u32.u64 	%r23, %rd53;
	shl.b32 	%r24, %r23, 2;
	add.s32 	%r22, %r25, %r24;
	shl.b64 	%rd38, %rd53, 2;
	add.s64 	%rd37, %rd29, %rd38;
	// begin inline asm
	cp.async.ca.shared.global [%r22], [%rd37], 4, 4;
	// end inline asm
	add.s64 	%rd53, %rd53, %rd2;
	add.s64 	%rd52, %rd52, 1;
	setp.ne.s64 	%p5, %rd52, %rd9;
	@%p5 bra 	$L__BB0_6;
$L__BB0_7:
	setp.lt.u64 	%p6, %rd8, 3;
	@%p6 bra 	$L__BB0_10;
	mov.u32 	%r32, _ZZ6kernelPiE10local_smem;
	shl.b32 	%r33, %r4, 2;
	shl.b64 	%rd44, %rd2, 2;
$L__BB0_9:
	cvt.u32.u64 	%r30, %rd53;
	shl.b32 	%r31, %r30, 2;
	add.s32 	%r26, %r32, %r31;
	shl.b64 	%rd43, %rd53, 2;
	add.s64 	%rd39, %rd29, %rd43;
	// begin inline asm
	cp.async.ca.shared.global [%r26], [%rd39], 4, 4;
	// end inline asm
	add.s32 	%r27, %r26, %r33;
	add.s64 	%rd40, %rd39, %rd44;
	// begin inline asm
	cp.async.ca.shared.global [%r27], [%rd40], 4, 4;
	// end inline asm
	add.s32 	%r28, %r27, %r33;
	add.s64 	%rd41, %rd40, %rd44;
	// begin inline asm
	cp.async.ca.shared.global [%r28], [%rd41], 4, 4;
	// end inline asm
	add.s32 	%r29, %r28, %r33;
	add.s64 	%rd42, %rd41, %rd44;
	// begin inline asm
	cp.async.ca.shared.global [%r29], [%rd42], 4, 4;
	// end inline asm
	add.s64 	%rd53, %rd44, %rd53;
	setp.lt.u64 	%p7, %rd53, 128;
	@%p7 bra 	$L__BB0_9;
$L__BB0_10:
	// begin inline asm
	cp.async.commit_group;
	// end inline asm
	cvt.u64.u32 	%rd17, %r5;
	cvt.u64.u32 	%rd18, %r4;
	mul.wide.u32 	%rd46, %r5, 4;
	add.s64 	%rd19, %rd29, %rd46;
	mul.wide.u32 	%rd20, %r4, 4;
	shl.b32 	%r35, %r5, 2;
	mov.u32 	%r36, _ZZ6kernelPiE10local_smem;
	add.s32 	%r6, %r35, %r36;
	mul.lo.s32 	%r37, %r3, %r2;
	mul.lo.s32 	%r38, %r37, %r1;
	shl.b32 	%r7, %r38, 2;
	mov.b32 	%r41, 0;
	mov.b64 	%rd55, 128;
$L__BB0_11:
	xor.b32  	%r41, %r41, 1;
	sub.s64 	%rd47, 16448, %rd55;
	min.u64 	%rd22, %rd47, 128;
	setp.le.u64 	%p8, %rd22, %rd17;
	@%p8 bra 	$L__BB0_14;
	shl.b64 	%rd48, %rd55, 2;
	add.s64 	%rd56, %rd19, %rd48;
	shl.b32 	%r39, %r41, 9;
	add.s32 	%r42, %r6, %r39;
	mov.u64 	%rd57, %rd17;
$L__BB0_13:
	// begin inline asm
	cp.async.ca.shared.global [%r42], [%rd56], 4, 4;
	// end inline asm
	add.s64 	%rd57, %rd57, %rd18;
	add.s64 	%rd56, %rd56, %rd20;
	add.s32 	%r42, %r42, %r7;
	setp.lt.u64 	%p9, %rd57, %rd22;
	@%p9 bra 	$L__BB0_13;
$L__BB0_14:
	// begin inline asm
	cp.async.commit_group;
	// end inline asm
	// begin inline asm
	cp.async.wait_group 1;
	// end inline asm
	barrier.sync 	0;
	add.s64 	%rd55, %rd22, %rd55;
	setp.lt.u64 	%p10, %rd55, 16448;
	@%p10 bra 	$L__BB0_11;
	// begin inline asm
	cp.async.wait_group 0;
	// end inline asm
	barrier.sync 	0;
	ret;

}


// ===== COMPILED SASS (sm_100) =====

	.target	sm_100

	.elftype	@"ET_EXEC"


//--------------------- .note.nv.tkinfo           --------------------------
	.section	.note.nv.tkinfo,"",@"SHT_NOTE"
	.sectionflags	@"SHF_NOTE_NV_TKINFO"
	.tkinfo
        /*0018*/ 	.word	0x00000002
        /*0030*/ 	.string	""
        /*0030*/ 	.string	"ptxas"
        /*0030*/ 	.string	"Cuda compilation tools, release 13.0, V13.0.88"
        /*0030*/ 	.string	"Build cuda_13.0.r13.0/compiler.36424714_0"
        /*0030*/ 	.string	"-arch sm_100 -m 64 "



//--------------------- .note.nv.cuinfo           --------------------------
	.section	.note.nv.cuinfo,"",@"SHT_NOTE"
	.sectionflags	@"SHF_NOTE_NV_CUINFO"
        /*0018*/ 	.short	0x0002
        /*001a*/ 	.short	0x0064
        /*001c*/ 	.short	0x0082
	.zero		2


//--------------------- .nv.info                  --------------------------
	.section	.nv.info,"",@"SHT_CUDA_INFO"
	.align	4


	//----- nvinfo : EIATTR_REGCOUNT
	.align		4
        /*0000*/ 	.byte	0x04, 0x2f
        /*0002*/ 	.short	(.L_1 - .L_0)
	.align		4
.L_0:
        /*0004*/ 	.word	index@(_Z6kernelPi)
        /*0008*/ 	.word	0x0000001c


	//----- nvinfo : EIATTR_FRAME_SIZE
	.align		4
.L_1:
        /*000c*/ 	.byte	0x04, 0x11
        /*000e*/ 	.short	(.L_3 - .L_2)
	.align		4
.L_2:
        /*0010*/ 	.word	index@($__internal_0_$__cuda_sm20_div_u64)
        /*0014*/ 	.word	0x00000000


	//----- nvinfo : EIATTR_FRAME_SIZE
	.align		4
.L_3:
        /*0018*/ 	.byte	0x04, 0x11
        /*001a*/ 	.short	(.L_5 - .L_4)
	.align		4
.L_4:
        /*001c*/ 	.word	index@(_Z6kernelPi)
        /*0020*/ 	.word	0x00000000


	//----- nvinfo : EIATTR_MIN_STACK_SIZE
	.align		4
.L_5:
        /*0024*/ 	.byte	0x04, 0x12
        /*0026*/ 	.short	(.L_7 - .L_6)
	.align		4
.L_6:
        /*0028*/ 	.word	index@(_Z6kernelPi)
        /*002c*/ 	.word	0x00000000
.L_7:


//--------------------- .nv.compat                --------------------------
	.section	.nv.compat,"",@"SHT_CUDA_COMPAT_INFO"
	.align	4
        /*0000*/ 	.byte	0x02, 0x09, 0x00, 0x00, 0x02, 0x02, 0x01, 0x00, 0x02, 0x05, 0x05, 0x00, 0x03, 0x07, 0x01, 0x01
        /*0010*/ 	.byte	0x02, 0x03, 0x00, 0x00, 0x02, 0x06, 0x01, 0x00, 0x04, 0x0b, 0x08, 0x00, 0x09, 0x00, 0x00, 0x00
        /*0020*/ 	.byte	0x00, 0x00, 0x00, 0x00


//--------------------- .nv.info._Z6kernelPi      --------------------------
	.section	.nv.info._Z6kernelPi,"",@"SHT_CUDA_INFO"
	.sectionflags	@""
	.align	4


	//----- nvinfo : EIATTR_CUDA_API_VERSION
	.align		4
        /*0000*/ 	.byte	0x04, 0x37
        /*0002*/ 	.short	(.L_9 - .L_8)
.L_8:
        /*0004*/ 	.word	0x00000082


	//----- nvinfo : EIATTR_KPARAM_INFO
	.align		4
.L_9:
        /*0008*/ 	.byte	0x04, 0x17
        /*000a*/ 	.short	(.L_11 - .L_10)
.L_10:
        /*000c*/ 	.word	0x00000000
        /*0010*/ 	.short	0x0000
        /*0012*/ 	.short	0x0000
        /*0014*/ 	.byte	0x00, 0xf5, 0x21, 0x00


	//----- nvinfo : EIATTR_SPARSE_MMA_MASK
	.align		4
.L_11:
        /*0018*/ 	.byte	0x03, 0x50
        /*001a*/ 	.short	0x0000


	//----- nvinfo : EIATTR_MAXREG_COUNT
	.align		4
        /*001c*/ 	.byte	0x03, 0x1b
        /*001e*/ 	.short	0x00ff


	//----- nvinfo : EIATTR_NUM_BARRIERS
	.align		4
        /*0020*/ 	.byte	0x02, 0x4c
        /*0022*/ 	.byte	0x01
	.zero		1


	//----- nvinfo : EIATTR_MERCURY_ISA_VERSION
	.align		4
        /*0024*/ 	.byte	0x03, 0x5f
        /*0026*/ 	.short	0x0101


	//----- nvinfo : EIATTR_COOP_GROUP_MASK_REGIDS
	.align		4
        /*0028*/ 	.byte	0x04, 0x29
        /*002a*/ 	.short	(.L_13 - .L_12)


	//   ....[0]....
.L_12:
        /*002c*/ 	.word	0xffffffff


	//   ....[1]....
        /*0030*/ 	.word	0xffffffff


	//----- nvinfo : EIATTR_COOP_GROUP_INSTR_OFFSETS
	.align		4
.L_13:
        /*0034*/ 	.byte	0x04, 0x28
        /*0036*/ 	.short	(.L_15 - .L_14)


	//   ....[0]....
.L_14:
        /*0038*/ 	.word	0x00000a50


	//   ....[1]....
        /*003c*/ 	.word	0x00000a80


	//----- nvinfo : EIATTR_VRC_CTA_INIT_COUNT
	.align		4
.L_15:
        /*0040*/ 	.byte	0x02, 0x4a
	.zero		1
	.zero		1


	//----- nvinfo : EIATTR_EXIT_INSTR_OFFSETS
	.align		4
        /*0044*/ 	.byte	0x04, 0x1c
        /*0046*/ 	.short	(.L_17 - .L_16)


	//   ....[0]....
.L_16:
        /*0048*/ 	.word	0x00000a90


	//----- nvinfo : EIATTR_CRS_STACK_SIZE
	.align		4
.L_17:
        /*004c*/ 	.byte	0x04, 0x1e
        /*004e*/ 	.short	(.L_19 - .L_18)
.L_18:
        /*0050*/ 	.word	0x00000000


	//----- nvinfo : EIATTR_CBANK_PARAM_SIZE
	.align		4
.L_19:
        /*0054*/ 	.byte	0x03, 0x19
        /*0056*/ 	.short	0x0008


	//----- nvinfo : EIATTR_PARAM_CBANK
	.align		4
        /*0058*/ 	.byte	0x04, 0x0a
        /*005a*/ 	.short	(.L_21 - .L_20)
	.align		4
.L_20:
        /*005c*/ 	.word	index@(.nv.constant0._Z6kernelPi)
        /*0060*/ 	.short	0x0380
        /*0062*/ 	.short	0x0008


	//----- nvinfo : EIATTR_SW_WAR
	.align		4
.L_21:
        /*0064*/ 	.byte	0x04, 0x36
        /*0066*/ 	.short	(.L_23 - .L_22)
.L_22:
        /*0068*/ 	.word	0x00000008
.L_23:


//--------------------- .nv.callgraph             --------------------------
	.section	.nv.callgraph,"",@"SHT_CUDA_CALLGRAPH"
	.align	4
	.sectionentsize	8
	.align		4
        /*0000*/ 	.word	0x00000000
	.align		4
        /*0004*/ 	.word	0xffffffff
	.align		4
        /*0008*/ 	.word	0x00000000
	.align		4
        /*000c*/ 	.word	0xfffffffe
	.align		4
        /*0010*/ 	.word	0x00000000
	.align		4
        /*0014*/ 	.word	0xfffffffd
	.align		4
        /*0018*/ 	.word	0x00000000
	.align		4
        /*001c*/ 	.word	0xfffffffc


//--------------------- .text._Z6kernelPi         --------------------------
	.section	.text._Z6kernelPi,"ax",@progbits
	.align	128
        .global         _Z6kernelPi
        .type           _Z6kernelPi,@function
        .size           _Z6kernelPi,(.L_x_14 - _Z6kernelPi)
        .other          _Z6kernelPi,@"STO_CUDA_ENTRY STV_DEFAULT"
_Z6kernelPi:
.text._Z6kernelPi:
[----:B------:R-:W-:Y:S01]  /*0000*/  LDC R1, c[0x0][0x37c] ;  /* 0x0000df00ff017b82 */ /* 0x000fe20000000800 */
[----:B------:R-:W1:Y:S01]  /*0010*/  S2R R0, SR_TID.Y ;  /* 0x0000000000007919 */ /* 0x000e620000002200 */
[----:B------:R-:W2:Y:S01]  /*0020*/  LDCU UR8, c[0x0][0x360] ;  /* 0x00006c00ff0877ac */ /* 0x000ea20008000800 */
[----:B------:R-:W-:Y:S01]  /*0030*/  BSSY.RECONVERGENT B0, `(.L_x_0) ;  /* 0x0000071000007945 */ /* 0x000fe20003800200 */
[----:B------:R-:W1:Y:S01]  /*0040*/  S2R R7, SR_TID.Z ;  /* 0x0000000000077919 */ /* 0x000e620000002300 */
[----:B------:R-:W2:Y:S03]  /*0050*/  LDCU UR9, c[0x0][0x364] ;  /* 0x00006c80ff0977ac */ /* 0x000ea60008000800 */
[----:B------:R-:W3:Y:S01]  /*0060*/  LDC R3, c[0x0][0x368] ;  /* 0x0000da00ff037b82 */ /* 0x000ee20000000800 */
[----:B------:R-:W4:Y:S01]  /*0070*/  S2R R5, SR_TID.X ;  /* 0x0000000000057919 */ /* 0x000f220000002100 */
[----:B------:R-:W5:Y:S01]  /*0080*/  LDCU.64 UR6, c[0x0][0x358] ;  /* 0x00006b00ff0677ac */ /* 0x000f620008000a00 */
[----:B------:R-:W1:Y:S01]  /*0090*/  LDCU.64 UR10, c[0x0][0x380] ;  /* 0x00007000ff0a77ac */ /* 0x000e620008000a00 */
[----:B------:R-:W1:Y:S01]  /*00a0*/  LDCU.64 UR12, c[0x0][0x380] ;  /* 0x00007000ff0c77ac */ /* 0x000e620008000a00 */
[----:B--2---:R-:W-:-:S06]  /*00b0*/  UIMAD UR4, UR8, UR9, URZ ;  /* 0x00000009080472a4 */ /* 0x004fcc000f8e02ff */
[----:B---3--:R-:W-:Y:S02]  /*00c0*/  IMAD R2, R3, UR4, RZ ;  /* 0x0000000403027c24 */ /* 0x008fe4000f8e02ff */
[----:B-1----:R-:W-:-:S04]  /*00d0*/  IMAD R0, R7, UR9, R0 ;  /* 0x0000000907007c24 */ /* 0x002fc8000f8e0200 */
[----:B----4-:R-:W-:-:S05]  /*00e0*/  IMAD R0, R0, UR8, R5 ;  /* 0x0000000800007c24 */ /* 0x010fca000f8e0205 */
[----:B------:R-:W-:-:S13]  /*00f0*/  ISETP.GT.U32.AND P0, PT, R0, 0x7f, PT ;  /* 0x0000007f0000780c */ /* 0x000fda0003f04070 */
[----:B-----5:R-:W-:Y:S05]  /*0100*/  @P0 BRA `(.L_x_1) ;  /* 0x00000004008c0947 */ /* 0x020fea0003800000 */
[--C-:B------:R-:W-:Y:S01]  /*0110*/  IMAD.IADD R7, R2, 0x1, R0.reuse ;  /* 0x0000000102077824 */ /* 0x100fe200078e0200 */
[----:B------:R-:W-:Y:S01]  /*0120*/  BSSY.RECONVERGENT B1, `(.L_x_2) ;  /* 0x0000025000017945 */ /* 0x000fe20003800200 */
[----:B------:R-:W-:Y:S02]  /*0130*/  IMAD.MOV.U32 R9, RZ, RZ, -0x1 ;  /* 0xffffffffff097424 */ /* 0x000fe400078e00ff */
[----:B------:R-:W-:Y:S01]  /*0140*/  IMAD.MOV.U32 R5, RZ, RZ, R0 ;  /* 0x000000ffff057224 */ /* 0x000fe200078e0000 */
[C---:B------:R-:W-:Y:S02]  /*0150*/  ISETP.GT.U32.AND P0, PT, R7.reuse, 0x80, PT ;  /* 0x000000800700780c */ /* 0x040fe40003f04070 */
[----:B------:R-:W-:Y:S02]  /*0160*/  ISETP.GE.U32.AND P1, PT, R7, 0x80, PT ;  /* 0x000000800700780c */ /* 0x000fe40003f26070 */
[----:B------:R-:W-:Y:S02]  /*0170*/  ISETP.GT.U32.AND.EX P0, PT, RZ, RZ, PT, P0 ;  /* 0x000000ffff00720c */ /* 0x000fe40003f04100 */
[----:B------:R-:W-:-:S02]  /*0180*/  SEL R6, RZ, 0x1, P1 ;  /* 0x00000001ff067807 */ /* 0x000fc40000800000 */
[----:B------:R-:W-:-:S04]  /*0190*/  SEL R4, R7, 0x80, P0 ;  /* 0x0000008007047807 */ /* 0x000fc80000000000 */
[----:B------:R-:W-:Y:S01]  /*01a0*/  IADD3 R7, P0, P1, R4, -R6, -R7 ;  /* 0x8000000604077210 */ /* 0x000fe2000791e807 */
[----:B------:R-:W-:-:S03]  /*01b0*/  IMAD.MOV.U32 R4, RZ, RZ, RZ ;  /* 0x000000ffff047224 */ /* 0x000fc600078e00ff */
[----:B------:R-:W-:-:S04]  /*01c0*/  IADD3.X R9, PT, PT, RZ, -0x1, R9, P0, P1 ;  /* 0xffffffffff097810 */ /* 0x000fc800007e2409 */
[----:B------:R-:W-:-:S13]  /*01d0*/  ISETP.NE.U32.AND P0, PT, R9, RZ, PT ;  /* 0x000000ff0900720c */ /* 0x000fda0003f05070 */
[----:B------:R-:W-:Y:S05]  /*01e0*/  @P0 BRA `(.L_x_3) ;  /* 0x0000000000500947 */ /* 0x000fea0003800000 */
[----:B------:R-:W1:Y:S01]  /*01f0*/  I2F.U32.RP R10, R2 ;  /* 0x00000002000a7306 */ /* 0x000e620000209000 */
[----:B------:R-:W-:Y:S01]  /*0200*/  IMAD.MOV R11, RZ, RZ, -R2 ;  /* 0x000000ffff0b7224 */ /* 0x000fe200078e0a02 */
[----:B------:R-:W-:-:S06]  /*0210*/  ISETP.NE.U32.AND P2, PT, R2, RZ, PT ;  /* 0x000000ff0200720c */ /* 0x000fcc0003f45070 */
[----:B-1----:R-:W1:Y:S02]  /*0220*/  MUFU.RCP R10, R10 ;  /* 0x0000000a000a7308 */ /* 0x002e640000001000 */
[----:B-1----:R-:W-:-:S06]  /*0230*/  VIADD R8, R10, 0xffffffe ;  /* 0x0ffffffe0a087836 */ /* 0x002fcc0000000000 */
[----:B------:R1:W2:Y:S02]  /*0240*/  F2I.FTZ.U32.TRUNC.NTZ R9, R8 ;  /* 0x0000000800097305 */ /* 0x0002a4000021f000 */
[----:B-1----:R-:W-:Y:S02]  /*0250*/  IMAD.MOV.U32 R8, RZ, RZ, RZ ;  /* 0x000000ffff087224 */ /* 0x002fe400078e00ff */
[----:B--2---:R-:W-:-:S04]  /*0260*/  IMAD R11, R11, R9, RZ ;  /* 0x000000090b0b7224 */ /* 0x004fc800078e02ff */
[----:B------:R-:W-:-:S06]  /*0270*/  IMAD.HI.U32 R12, R9, R11, R8 ;  /* 0x0000000b090c7227 */ /* 0x000fcc00078e0008 */
[----:B------:R-:W-:-:S04]  /*0280*/  IMAD.HI.U32 R8, R12, R7, RZ ;  /* 0x000000070c087227 */ /* 0x000fc800078e00ff */
[----:B------:R-:W-:-:S04]  /*0290*/  IMAD.MOV R9, RZ, RZ, -R8 ;  /* 0x000000ffff097224 */ /* 0x000fc800078e0a08 */
[----:B------:R-:W-:Y:S02]  /*02a0*/  IMAD R7, R2, R9, R7 ;  /* 0x0000000902077224 */ /* 0x000fe400078e0207 */
[----:B------:R-:W-:-:S03]  /*02b0*/  IMAD.MOV.U32 R9, RZ, RZ, RZ ;  /* 0x000000ffff097224 */ /* 0x000fc600078e00ff */
[----:B------:R-:W-:-:S13]  /*02c0*/  ISETP.GE.U32.AND P0, PT, R7, R2, PT ;  /* 0x000000020700720c */ /* 0x000fda0003f06070 */
[----:B------:R-:W-:Y:S02]  /*02d0*/  @P0 IMAD.IADD R7, R7, 0x1, -R2 ;  /* 0x0000000107070824 */ /* 0x000fe400078e0a02 */
[----:B------:R-:W-:-:S03]  /*02e0*/  @P0 VIADD R8, R8, 0x1 ;  /* 0x0000000108080836 */ /* 0x000fc60000000000 */
[----:B------:R-:W-:-:S13]  /*02f0*/  ISETP.GE.U32.AND P1, PT, R7, R2, PT ;  /* 0x000000020700720c */ /* 0x000fda0003f26070 */
[----:B------:R-:W-:Y:S01]  /*0300*/  @P1 VIADD R8, R8, 0x1 ;  /* 0x0000000108081836 */ /* 0x000fe20000000000 */
[----:B------:R-:W-:Y:S01]  /*0310*/  @!P2 LOP3.LUT R8, RZ, R2, RZ, 0x33, !PT ;  /* 0x00000002ff08a212 */ /* 0x000fe200078e33ff */
[----:B------:R-:W-:Y:S06]  /*0320*/  BRA `(.L_x_4) ;  /* 0x0000000000107947 */ /* 0x000fec0003800000 */
.L_x_3:
[----:B------:R-:W-:-:S07]  /*0330*/  MOV R8, 0x350 ;  /* 0x0000035000087802 */ /* 0x000fce0000000f00 */
[----:B------:R-:W-:Y:S05]  /*0340*/  CALL.REL.NOINC `($__internal_0_$__cuda_sm20_div_u64) ;  /* 0x0000000400d47944 */ /* 0x000fea0003c00000 */
[----:B------:R-:W-:Y:S02]  /*0350*/  IMAD.MOV.U32 R8, RZ, RZ, R7 ;  /* 0x000000ffff087224 */ /* 0x000fe400078e0007 */
[----:B------:R-:W-:-:S07]  /*0360*/  IMAD.MOV.U32 R9, RZ, RZ, R10 ;  /* 0x000000ffff097224 */ /* 0x000fce00078e000a */
.L_x_4:
[----:B------:R-:W-:Y:S05]  /*0370*/  BSYNC.RECONVERGENT B1 ;  /* 0x0000000000017941 */ /* 0x000fea0003800200 */
.L_x_2:
[----:B------:R-:W-:Y:S01]  /*0380*/  IADD3 R8, P0, PT, R8, R6, RZ ;  /* 0x0000000608087210 */ /* 0x000fe20007f1e0ff */
[----:B------:R-:W-:Y:S03]  /*0390*/  BSSY.RECONVERGENT B1, `(.L_x_5) ;  /* 0x000001c000017945 */ /* 0x000fe60003800200 */
[C---:B------:R-:W-:Y:S01]  /*03a0*/  LOP3.LUT R6, R8.reuse, 0x3, RZ, 0xc0, !PT ;  /* 0x0000000308067812 */ /* 0x040fe200078ec0ff */
[----:B------:R-:W-:Y:S01]  /*03b0*/  IMAD.X R9, RZ, RZ, R9, P0 ;  /* 0x000000ffff097224 */ /* 0x000fe200000e0609 */
[----:B------:R-:W-:Y:S02]  /*03c0*/  ISETP.GE.U32.AND P0, PT, R8, 0x3, PT ;  /* 0x000000030800780c */ /* 0x000fe40003f06070 */
[----:B------:R-:W-:Y:S02]  /*03d0*/  ISETP.NE.U32.AND P1, PT, R6, 0x3, PT ;  /* 0x000000030600780c */ /* 0x000fe40003f25070 */
[----:B------:R-:W-:-:S02]  /*03e0*/  ISETP.GE.U32.AND.EX P0, PT, R9, RZ, PT, P0 ;  /* 0x000000ff0900720c */ /* 0x000fc40003f06100 */
[----:B------:R-:W-:-:S13]  /*03f0*/  ISETP.NE.AND.EX P1, PT, RZ, RZ, PT, P1 ;  /* 0x000000ffff00720c */ /* 0x000fda0003f25310 */
[----:B------:R-:W-:Y:S05]  /*0400*/  @!P1 BRA `(.L_x_6) ;  /* 0x0000000000509947 */ /* 0x000fea0003800000 */
[----:B------:R-:W1:Y:S01]  /*0410*/  S2R R7, SR_CgaCtaId ;  /* 0x0000000000077919 */ /* 0x000e620000008800 */
[----:B------:R-:W-:Y:S01]  /*0420*/  VIADD R9, R8, 0x1 ;  /* 0x0000000108097836 */ /* 0x000fe20000000000 */
[----:B------:R-:W-:Y:S02]  /*0430*/  MOV R6, 0x400 ;  /* 0x0000040000067802 */ /* 0x000fe40000000f00 */
[----:B------:R-:W-:Y:S02]  /*0440*/  CS2R R10, SRZ ;  /* 0x00000000000a7805 */ /* 0x000fe4000001ff00 */
[----:B------:R-:W-:Y:S02]  /*0450*/  LOP3.LUT R13, R9, 0x3, RZ, 0xc0, !PT ;  /* 0x00000003090d7812 */ /* 0x000fe400078ec0ff */
[----:B-1----:R-:W-:-:S07]  /*0460*/  LEA R8, R7, R6, 0x18 ;  /* 0x0000000607087211 */ /* 0x002fce00078ec0ff */
.L_x_7:
[C---:B------:R-:W-:Y:S01]  /*0470*/  LEA R6, P1, R5.reuse, UR10, 0x2 ;  /* 0x0000000a05067c11 */ /* 0x040fe2000f8210ff */
[----:B------:R-:W-:-:S03]  /*0480*/  IMAD R9, R5, 0x4, R8 ;  /* 0x0000000405097824 */ /* 0x000fc600078e0208 */
[----:B------:R-:W-:Y:S02]  /*0490*/  LEA.HI.X R7, R5, UR11, R4, 0x2, P1 ;  /* 0x0000000b05077c11 */ /* 0x000fe400088f1404 */
[----:B------:R-:W-:Y:S02]  /*04a0*/  IADD3 R10, P1, PT, R10, 0x1, RZ ;  /* 0x000000010a0a7810 */ /* 0x000fe40007f3e0ff */
[----:B------:R-:W-:Y:S01]  /*04b0*/  IADD3 R5, P2, PT, R2, R5, RZ ;  /* 0x0000000502057210 */ /* 0x000fe20007f5e0ff */
[----:B------:R-:W-:Y:S01]  /*04c0*/  @!PT LDS RZ, [RZ] ;  /* 0x00000000fffff984 */ /* 0x000fe20000000800 */
[----:B------:R-:W-:Y:S01]  /*04d0*/  @!PT LDS RZ, [RZ] ;  /* 0x00000000fffff984 */ /* 0x000fe20000000800 */
[----:B------:R-:W-:Y:S01]  /*04e0*/  @!PT LDS RZ, [RZ] ;  /* 0x00000000fffff984 */ /* 0x000fe20000000800 */
[----:B------:R1:W-:Y:S02]  /*04f0*/  LDGSTS.E [R9], desc[UR6][R6.64] ;  /* 0x0000000006097fae */ /* 0x0003e4000b9a1006 */
[----:B------:R-:W-:Y:S01]  /*0500*/  IMAD.X R11, RZ, RZ, R11, P1 ;  /* 0x000000ffff0b7224 */ /* 0x000fe200008e060b */
[----:B------:R-:W-:Y:S02]  /*0510*/  ISETP.NE.U32.AND P1, PT, R10, R13, PT ;  /* 0x0000000d0a00720c */ /* 0x000fe40003f25070 */
[----:B------:R-:W-:-:S02]  /*0520*/  IADD3.X R4, PT, PT, RZ, R4, RZ, P2, !PT ;  /* 0x00000004ff047210 */ /* 0x000fc400017fe4ff */
[----:B------:R-:W-:-:S13]  /*0530*/  ISETP.NE.AND.EX P1, PT, R11, RZ, PT, P1 ;  /* 0x000000ff0b00720c */ /* 0x000fda0003f25310 */
[----:B-1----:R-:W-:Y:S05]  /*0540*/  @P1 BRA `(.L_x_7) ;  /* 0xfffffffc00c81947 */ /* 0x002fea000383ffff */
.L_x_6:
[----:B------:R-:W-:Y:S05]  /*0550*/  BSYNC.RECONVERGENT B1 ;  /* 0x0000000000017941 */ /* 0x000fea0003800200 */
.L_x_5:
[----:B------:R-:W-:Y:S05]  /*0560*/  @!P0 BRA `(.L_x_1) ;  /* 0x0000000000748947 */ /* 0x000fea0003800000 */
[----:B------:R-:W1:Y:S01]  /*0570*/  S2R R7, SR_CgaCtaId ;  /* 0x0000000000077919 */ /* 0x000e620000008800 */
[----:B------:R-:W-:Y:S01]  /*0580*/  MOV R6, 0x400 ;  /* 0x0000040000067802 */ /* 0x000fe20000000f00 */
[----:B------:R-:W-:Y:S01]  /*0590*/  IMAD.SHL.U32 R21, R2, 0x4, RZ ;  /* 0x0000000402157824 */ /* 0x000fe200078e00ff */
[----:B------:R-:W-:Y:S02]  /*05a0*/  SHF.R.U32.HI R23, RZ, 0x1e, R2 ;  /* 0x0000001eff177819 */ /* 0x000fe40000011602 */
[----:B-1----:R-:W-:-:S07]  /*05b0*/  LEA R14, R7, R6, 0x18 ;  /* 0x00000006070e7211 */ /* 0x002fce00078ec0ff */
.L_x_8:
[C---:B------:R-:W-:Y:S01]  /*05c0*/  LEA R12, P0, R5.reuse, UR12, 0x2 ;  /* 0x0000000c050c7c11 */ /* 0x040fe2000f8010ff */
[----:B------:R-:W-:-:S03]  /*05d0*/  IMAD R25, R5, 0x4, R14 ;  /* 0x0000000405197824 */ /* 0x000fc600078e020e */
[----:B------:R-:W-:Y:S01]  /*05e0*/  LEA.HI.X R13, R5, UR13, R4, 0x2, P0 ;  /* 0x0000000d050d7c11 */ /* 0x000fe200080f1404 */
[----:B------:R-:W-:Y:S01]  /*05f0*/  IMAD R15, R2, 0x4, R25 ;  /* 0x00000004020f7824 */ /* 0x000fe200078e0219 */
[----:B------:R-:W-:-:S03]  /*0600*/  IADD3 R6, P0, PT, R21, R12, RZ ;  /* 0x0000000c15067210 */ /* 0x000fc60007f1e0ff */
[C---:B------:R-:W-:Y:S01]  /*0610*/  IMAD R17, R2.reuse, 0x4, R15 ;  /* 0x0000000402117824 */ /* 0x040fe200078e020f */
[----:B------:R-:W-:Y:S01]  /*0620*/  @!PT LDS RZ, [RZ] ;  /* 0x00000000fffff984 */ /* 0x000fe20000000800 */
[----:B------:R-:W-:Y:S01]  /*0630*/  @!PT LDS RZ, [RZ] ;  /* 0x00000000fffff984 */ /* 0x000fe20000000800 */
[----:B------:R-:W-:Y:S01]  /*0640*/  @!PT LDS RZ, [RZ] ;  /* 0x00000000fffff984 */ /* 0x000fe20000000800 */
[----:B------:R1:W-:Y:S01]  /*0650*/  LDGSTS.E [R25], desc[UR6][R12.64] ;  /* 0x000000000c197fae */ /* 0x0003e2000b9a1006 */
[----:B------:R-:W-:Y:S01]  /*0660*/  IMAD.X R7, R23, 0x1, R13, P0 ;  /* 0x0000000117077824 */ /* 0x000fe200000e060d */
[----:B------:R-:W-:Y:S01]  /*0670*/  IADD3 R8, P0, PT, R21, R6, RZ ;  /* 0x0000000615087210 */ /* 0x000fe20007f1e0ff */
[----:B------:R-:W-:-:S03]  /*0680*/  IMAD R19, R2, 0x4, R17 ;  /* 0x0000000402137824 */ /* 0x000fc600078e0211 */
[----:B------:R1:W-:Y:S01]  /*0690*/  LDGSTS.E [R15], desc[UR6][R6.64] ;  /* 0x00000000060f7fae */ /* 0x0003e2000b9a1006 */
[----:B------:R-:W-:Y:S01]  /*06a0*/  IMAD.X R9, R23, 0x1, R7, P0 ;  /* 0x0000000117097824 */ /* 0x000fe200000e0607 */
[----:B------:R-:W-:-:S04]  /*06b0*/  IADD3 R10, P0, PT, R21, R8, RZ ;  /* 0x00000008150a7210 */ /* 0x000fc80007f1e0ff */
[----:B------:R1:W-:Y:S01]  /*06c0*/  LDGSTS.E [R17], desc[UR6][R8.64] ;  /* 0x0000000008117fae */ /* 0x0003e2000b9a1006 */
[----:B------:R-:W-:Y:S01]  /*06d0*/  IMAD.X R11, R23, 0x1, R9, P0 ;  /* 0x00000001170b7824 */ /* 0x000fe200000e0609 */
[----:B------:R-:W-:-:S04]  /*06e0*/  IADD3 R5, P0, PT, R21, R5, RZ ;  /* 0x0000000515057210 */ /* 0x000fc80007f1e0ff */
[----:B------:R1:W-:Y:S01]  /*06f0*/  LDGSTS.E [R19], desc[UR6][R10.64] ;  /* 0x000000000a137fae */ /* 0x0003e2000b9a1006 */
[----:B------:R-:W-:Y:S01]  /*0700*/  IMAD.X R4, R23, 0x1, R4, P0 ;  /* 0x0000000117047824 */ /* 0x000fe200000e0604 */
[----:B------:R-:W-:-:S04]  /*0710*/  ISETP.GE.U32.AND P0, PT, R5, 0x80, PT ;  /* 0x000000800500780c */ /* 0x000fc80003f06070 */
[----:B------:R-:W-:-:S13]  /*0720*/  ISETP.GE.U32.AND.EX P0, PT, R4, RZ, PT, P0 ;  /* 0x000000ff0400720c */ /* 0x000fda0003f06100 */
[----:B-1----:R-:W-:Y:S05]  /*0730*/  @!P0 BRA `(.L_x_8) ;  /* 0xfffffffc00a08947 */ /* 0x002fea000383ffff */
.L_x_1:
[----:B------:R-:W-:Y:S05]  /*0740*/  BSYNC.RECONVERGENT B0 ;  /* 0x0000000000007941 */ /* 0x000fea0003800200 */
.L_x_0:
[----:B------:R-:W1:Y:S01]  /*0750*/  S2UR UR5, SR_CgaCtaId ;  /* 0x00000000000579c3 */ /* 0x000e620000008800 */
[----:B------:R-:W0:Y:S01]  /*0760*/  LDGDEPBAR ;  /* 0x00000000000079af */ /* 0x000e220000000000 */
[----:B------:R-:W-:Y:S01]  /*0770*/  UMOV UR4, 0x400 ;  /* 0x0000040000047882 */ /* 0x000fe20000000000 */
[----:B------:R-:W-:Y:S02]  /*0780*/  IMAD R3, R3, UR9, RZ ;  /* 0x0000000903037c24 */ /* 0x000fe4000f8e02ff */
[----:B------:R-:W-:Y:S02]  /*0790*/  IMAD.MOV.U32 R12, RZ, RZ, RZ ;  /* 0x000000ffff0c7224 */ /* 0x000fe400078e00ff */
[----:B------:R-:W-:Y:S01]  /*07a0*/  IMAD R10, R3, UR8, RZ ;  /* 0x00000008030a7c24 */ /* 0x000fe2000f8e02ff */
[----:B------:R-:W2:Y:S01]  /*07b0*/  LDC.64 R4, c[0x0][0x380] ;  /* 0x0000e000ff047b82 */ /* 0x000ea20000000a00 */
[----:B------:R-:W-:Y:S02]  /*07c0*/  IMAD.MOV.U32 R15, RZ, RZ, 0x80 ;  /* 0x00000080ff0f7424 */ /* 0x000fe400078e00ff */
[----:B------:R-:W-:Y:S01]  /*07d0*/  IMAD.MOV.U32 R16, RZ, RZ, RZ ;  /* 0x000000ffff107224 */ /* 0x000fe200078e00ff */
[----:B-1----:R-:W-:-:S06]  /*07e0*/  ULEA UR4, UR5, UR4, 0x18 ;  /* 0x0000000405047291 */ /* 0x002fcc000f8ec0ff */
[C---:B------:R-:W-:Y:S01]  /*07f0*/  LEA R3, R0.reuse, UR4, 0x2 ;  /* 0x0000000400037c11 */ /* 0x040fe2000f8e10ff */
[----:B--2---:R-:W-:-:S07]  /*0800*/  IMAD.WIDE.U32 R4, R0, 0x4, R4 ;  /* 0x0000000400047825 */ /* 0x004fce00078e0004 */
.L_x_12:
[----:B------:R-:W-:Y:S01]  /*0810*/  IADD3 R6, P1, PT, -R15, 0x4040, RZ ;  /* 0x000040400f067810 */ /* 0x000fe20007f3e1ff */
[----:B------:R-:W-:Y:S01]  /*0820*/  BSSY.RECONVERGENT B0, `(.L_x_9) ;  /* 0x000001c000007945 */ /* 0x000fe20003800200 */
[----:B------:R-:W-:Y:S02]  /*0830*/  LOP3.LUT R12, R12, 0x1, RZ, 0x3c, !PT ;  /* 0x000000010c0c7812 */ /* 0x000fe400078e3cff */
[----:B------:R-:W-:Y:S02]  /*0840*/  ISETP.LT.U32.AND P0, PT, R6, 0x80, PT ;  /* 0x000000800600780c */ /* 0x000fe40003f01070 */
[----:B------:R-:W-:-:S04]  /*0850*/  IADD3.X R7, PT, PT, RZ, ~R16, RZ, P1, !PT ;  /* 0x80000010ff077210 */ /* 0x000fc80000ffe4ff */
[----:B------:R-:W-:-:S04]  /*0860*/  ISETP.LT.U32.AND.EX P0, PT, R7, RZ, PT, P0 ;  /* 0x000000ff0700720c */ /* 0x000fc80003f01100 */
[----:B------:R-:W-:Y:S02]  /*0870*/  SEL R18, R6, 0x80, P0 ;  /* 0x0000008006127807 */ /* 0x000fe40000000000 */
[----:B------:R-:W-:Y:S02]  /*0880*/  SEL R17, R7, RZ, P0 ;  /* 0x000000ff07117207 */ /* 0x000fe40000000000 */
[----:B------:R-:W-:-:S04]  /*0890*/  ISETP.GT.U32.AND P0, PT, R18, R0, PT ;  /* 0x000000001200720c */ /* 0x000fc80003f04070 */
[----:B------:R-:W-:-:S13]  /*08a0*/  ISETP.GT.U32.AND.EX P0, PT, R17, RZ, PT, P0 ;  /* 0x000000ff1100720c */ /* 0x000fda0003f04100 */
[----:B------:R-:W-:Y:S05]  /*08b0*/  @!P0 BRA `(.L_x_10) ;  /* 0x0000000000488947 */ /* 0x000fea0003800000 */
[C---:B------:R-:W-:Y:S01]  /*08c0*/  LEA R6, P0, R15.reuse, R4, 0x2 ;  /* 0x000000040f067211 */ /* 0x040fe200078010ff */
[----:B------:R-:W-:Y:S02]  /*08d0*/  IMAD R11, R12, 0x200, R3 ;  /* 0x000002000c0b7824 */ /* 0x000fe400078e0203 */
[----:B------:R-:W-:Y:S01]  /*08e0*/  IMAD.MOV.U32 R13, RZ, RZ, R0 ;  /* 0x000000ffff0d7224 */ /* 0x000fe200078e0000 */
[----:B------:R-:W-:Y:S01]  /*08f0*/  LEA.HI.X R7, R15, R5, R16, 0x2, P0 ;  /* 0x000000050f077211 */ /* 0x000fe200000f1410 */
[----:B------:R-:W-:-:S08]  /*0900*/  IMAD.MOV.U32 R14, RZ, RZ, RZ ;  /* 0x000000ffff0e7224 */ /* 0x000fd000078e00ff */
.L_x_11:
[C---:B------:R-:W-:Y:S01]  /*0910*/  IADD3 R13, P0, PT, R2.reuse, R13, RZ ;  /* 0x0000000d020d7210 */ /* 0x040fe20007f1e0ff */
[----:B------:R-:W-:Y:S02]  /*0920*/  IMAD.MOV.U32 R8, RZ, RZ, R6 ;  /* 0x000000ffff087224 */ /* 0x000fe400078e0006 */
[----:B------:R-:W-:Y:S02]  /*0930*/  IMAD.MOV.U32 R9, RZ, RZ, R7 ;  /* 0x000000ffff097224 */ /* 0x000fe400078e0007 */
[----:B------:R-:W-:Y:S01]  /*0940*/  IMAD.X R14, RZ, RZ, R14, P0 ;  /* 0x000000ffff0e7224 */ /* 0x000fe200000e060e */
[----:B------:R-:W-:Y:S01]  /*0950*/  ISETP.GE.U32.AND P0, PT, R13, R18, PT ;  /* 0x000000120d00720c */ /* 0x000fe20003f06070 */
[----:B------:R-:W-:Y:S01]  /*0960*/  IMAD.WIDE.U32 R6, R2, 0x4, R8 ;  /* 0x0000000402067825 */ /* 0x000fe200078e0008 */
[----:B------:R-:W-:Y:S01]  /*0970*/  @!PT LDS RZ, [RZ] ;  /* 0x00000000fffff984 */ /* 0x000fe20000000800 */
[----:B------:R-:W-:Y:S01]  /*0980*/  @!PT LDS RZ, [RZ] ;  /* 0x00000000fffff984 */ /* 0x000fe20000000800 */
[----:B------:R-:W-:Y:S01]  /*0990*/  @!PT LDS RZ, [RZ] ;  /* 0x00000000fffff984 */ /* 0x000fe20000000800 */
[----:B------:R1:W-:Y:S02]  /*09a0*/  LDGSTS.E [R11], desc[UR6][R8.64] ;  /* 0x00000000080b7fae */ /* 0x0003e4000b9a1006 */
[----:B------:R-:W-:Y:S01]  /*09b0*/  ISETP.GE.U32.AND.EX P0, PT, R14, R17, PT, P0 ;  /* 0x000000110e00720c */ /* 0x000fe20003f06100 */
[----:B-1----:R-:W-:-:S12]  /*09c0*/  IMAD R11, R10, 0x4, R11 ;  /* 0x000000040a0b7824 */ /* 0x002fd800078e020b */
[----:B------:R-:W-:Y:S05]  /*09d0*/  @!P0 BRA `(.L_x_11) ;  /* 0xfffffffc00cc8947 */ /* 0x000fea000383ffff */
.L_x_10:
[----:B------:R-:W-:Y:S05]  /*09e0*/  BSYNC.RECONVERGENT B0 ;  /* 0x0000000000007941 */ /* 0x000fea0003800200 */
.L_x_9:
[----:B------:R-:W0:Y:S01]  /*09f0*/  LDGDEPBAR ;  /* 0x00000000000079af */ /* 0x000e220000000000 */
[----:B------:R-:W-:-:S05]  /*0a00*/  IADD3 R15, P0, PT, R15, R18, RZ ;  /* 0x000000120f0f7210 */ /* 0x000fca0007f1e0ff */
[----:B------:R-:W-:Y:S01]  /*0a10*/  IMAD.X R16, R16, 0x1, R17, P0 ;  /* 0x0000000110107824 */ /* 0x000fe200000e0611 */
[----:B------:R-:W-:-:S04]  /*0a20*/  ISETP.GE.U32.AND P0, PT, R15, 0x4040, PT ;  /* 0x000040400f00780c */ /* 0x000fc80003f06070 */
[----:B------:R-:W-:Y:S01]  /*0a30*/  ISETP.GE.U32.AND.EX P0, PT, R16, RZ, PT, P0 ;  /* 0x000000ff1000720c */ /* 0x000fe20003f06100 */
[----:B------:R-:W-:-:S04]  /*0a40*/  DEPBAR.LE SB0, 0x1 ;  /* 0x000080400000791a */ /* 0x000fc80000000000 */
[----:B------:R-:W-:Y:S08]  /*0a50*/  BAR.SYNC.DEFER_BLOCKING 0x0 ;  /* 0x0000000000007b1d */ /* 0x000ff00000010000 */
[----:B------:R-:W-:Y:S05]  /*0a60*/  @!P0 BRA `(.L_x_12) ;  /* 0xfffffffc00688947 */ /* 0x000fea000383ffff */
[----:B------:R-:W-:-:S04]  /*0a70*/  DEPBAR.LE SB0, 0x0 ;  /* 0x000080000000791a */ /* 0x000fc80000000000 */
[----:B------:R-:W-:Y:S06]  /*0a80*/  BAR.SYNC.DEFER_BLOCKING 0x0 ;  /* 0x0000000000007b1d */ /* 0x000fec0000010000 */
[----:B------:R-:W-:Y:S05]  /*0a90*/  EXIT ;  /* 0x000000000000794d */ /* 0x000fea0003800000 */
        .weak           $__internal_0_$__cuda_sm20_div_u64
        .type           $__internal_0_$__cuda_sm20_div_u64,@function
        .size           $__internal_0_$__cuda_sm20_div_u64,(.L_x_14 - $__internal_0_$__cuda_sm20_div_u64)
$__internal_0_$__cuda_sm20_div_u64:
[----:B------:R-:W-:Y:S02]  /*0aa0*/  IMAD.MOV.U32 R14, RZ, RZ, R2 ;  /* 0x000000ffff0e7224 */ /* 0x000fe400078e0002 */
[----:B------:R-:W-:-:S04]  /*0ab0*/  IMAD.MOV.U32 R15, RZ, RZ, RZ ;  /* 0x000000ffff0f7224 */ /* 0x000fc800078e00ff */
[----:B------:R-:W1:Y:S08]  /*0ac0*/  I2F.U64.RP R14, R14 ;  /* 0x0000000e000e7312 */ /* 0x000e700000309000 */
[----:B-1----:R-:W1:Y:S02]  /*0ad0*/  MUFU.RCP R10, R14 ;  /* 0x0000000e000a7308 */ /* 0x002e640000001000 */
[----:B-1----:R-:W-:-:S06]  /*0ae0*/  VIADD R10, R10, 0x1ffffffe ;  /* 0x1ffffffe0a0a7836 */ /* 0x002fcc0000000000 */
[----:B------:R-:W1:Y:S02]  /*0af0*/  F2I.U64.TRUNC R10, R10 ;  /* 0x0000000a000a7311 */ /* 0x000e64000020d800 */
[----:B-1----:R-:W-:-:S04]  /*0b00*/  IMAD.WIDE.U32 R12, R10, R2, RZ ;  /* 0x000000020a0c7225 */ /* 0x002fc800078e00ff */
[----:B------:R-:W-:Y:S01]  /*0b10*/  IMAD R13, R11, R2, R13 ;  /* 0x000000020b0d7224 */ /* 0x000fe200078e020d */
[----:B------:R-:W-:-:S05]  /*0b20*/  IADD3 R17, P0, PT, RZ, -R12, RZ ;  /* 0x8000000cff117210 */ /* 0x000fca0007f1e0ff */
[----:B------:R-:W-:-:S04]  /*0b30*/  IMAD.HI.U32 R12, R10, R17, RZ ;  /* 0x000000110a0c7227 */ /* 0x000fc800078e00ff */
[----:B------:R-:W-:Y:S01]  /*0b40*/  IMAD.X R19, RZ, RZ, ~R13, P0 ;  /* 0x000000ffff137224 */ /* 0x000fe200000e0e0d */
[----:B------:R-:W-:-:S03]  /*0b50*/  MOV R13, R10 ;  /* 0x0000000a000d7202 */ /* 0x000fc60000000f00 */
[-C--:B------:R-:W-:Y:S02]  /*0b60*/  IMAD R15, R11, R19.reuse, RZ ;  /* 0x000000130b0f7224 */ /* 0x080fe400078e02ff */
[----:B------:R-:W-:-:S04]  /*0b70*/  IMAD.WIDE.U32 R12, P0, R10, R19, R12 ;  /* 0x000000130a0c7225 */ /* 0x000fc8000780000c */
[----:B------:R-:W-:-:S04]  /*0b80*/  IMAD.HI.U32 R19, R11, R19, RZ ;  /* 0x000000130b137227 */ /* 0x000fc800078e00ff */
[----:B------:R-:W-:-:S05]  /*0b90*/  IMAD.HI.U32 R12, P1, R11, R17, R12 ;  /* 0x000000110b0c7227 */ /* 0x000fca000782000c */
[----:B------:R-:W-:Y:S01]  /*0ba0*/  IADD3 R13, P2, PT, R15, R12, RZ ;  /* 0x0000000c0f0d7210 */ /* 0x000fe20007f5e0ff */
[----:B------:R-:W-:-:S04]  /*0bb0*/  IMAD.X R12, R19, 0x1, R11, P0 ;  /* 0x00000001130c7824 */ /* 0x000fc800000e060b */
[----:B------:R-:W-:Y:S01]  /*0bc0*/  IMAD.WIDE.U32 R10, R13, R2, RZ ;  /* 0x000000020d0a7225 */ /* 0x000fe200078e00ff */
[----:B------:R-:W-:Y:S02]  /*0bd0*/  IADD3.X R15, PT, PT, RZ, RZ, R12, P2, P1 ;  /* 0x000000ffff0f7210 */ /* 0x000fe400017e240c */
[----:B------:R-:W-:-:S03]  /*0be0*/  IADD3 R17, P0, PT, RZ, -R10, RZ ;  /* 0x8000000aff117210 */ /* 0x000fc60007f1e0ff */
[----:B------:R-:W-:Y:S02]  /*0bf0*/  IMAD R10, R15, R2, R11 ;  /* 0x000000020f0a7224 */ /* 0x000fe400078e020b */
[----:B------:R-:W-:-:S04]  /*0c00*/  IMAD.HI.U32 R12, R13, R17, RZ ;  /* 0x000000110d0c7227 */ /* 0x000fc800078e00ff */
[----:B------:R-:W-:-:S04]  /*0c10*/  IMAD.X R10, RZ, RZ, ~R10, P0 ;  /* 0x000000ffff0a7224 */ /* 0x000fc800000e0e0a */
[----:B------:R-:W-:-:S04]  /*0c20*/  IMAD.WIDE.U32 R12, P0, R13, R10, R12 ;  /* 0x0000000a0d0c7225 */ /* 0x000fc8000780000c */
[C---:B------:R-:W-:Y:S02]  /*0c30*/  IMAD R11, R15.reuse, R10, RZ ;  /* 0x0000000a0f0b7224 */ /* 0x040fe400078e02ff */
[----:B------:R-:W-:-:S04]  /*0c40*/  IMAD.HI.U32 R12, P1, R15, R17, R12 ;  /* 0x000000110f0c7227 */ /* 0x000fc8000782000c */
[----:B------:R-:W-:Y:S01]  /*0c50*/  IMAD.HI.U32 R10, R15, R10, RZ ;  /* 0x0000000a0f0a7227 */ /* 0x000fe200078e00ff */
[----:B------:R-:W-:-:S03]  /*0c60*/  IADD3 R12, P2, PT, R11, R12, RZ ;  /* 0x0000000c0b0c7210 */ /* 0x000fc60007f5e0ff */
[----:B------:R-:W-:Y:S02]  /*0c70*/  IMAD.X R15, R10, 0x1, R15, P0 ;  /* 0x000000010a0f7824 */ /* 0x000fe400000e060f */
[----:B------:R-:W-:-:S03]  /*0c80*/  IMAD.HI.U32 R10, R12, R7, RZ ;  /* 0x000000070c0a7227 */ /* 0x000fc600078e00ff */
[----:B------:R-:W-:Y:S01]  /*0c90*/  IADD3.X R14, PT, PT, RZ, RZ, R15, P2, P1 ;  /* 0x000000ffff0e7210 */ /* 0x000fe200017e240f */
[----:B------:R-:W-:Y:S02]  /*0ca0*/  IMAD.MOV.U32 R11, RZ, RZ, RZ ;  /* 0x000000ffff0b7224 */ /* 0x000fe400078e00ff */
[----:B------:R-:W-:-:S04]  /*0cb0*/  IMAD.WIDE.U32 R10, R12, R9, R10 ;  /* 0x000000090c0a7225 */ /* 0x000fc800078e000a */
[C---:B------:R-:W-:Y:S02]  /*0cc0*/  IMAD R13, R14.reuse, R9, RZ ;  /* 0x000000090e0d7224 */ /* 0x040fe400078e02ff */
[----:B------:R-:W-:-:S04]  /*0cd0*/  IMAD.HI.U32 R10, P0, R14, R7, R10 ;  /* 0x000000070e0a7227 */ /* 0x000fc8000780000a */
[----:B------:R-:W-:Y:S01]  /*0ce0*/  IMAD.HI.U32 R14, R14, R9, RZ ;  /* 0x000000090e0e7227 */ /* 0x000fe200078e00ff */
[----:B------:R-:W-:-:S03]  /*0cf0*/  IADD3 R13, P1, PT, R13, R10, RZ ;  /* 0x0000000a0d0d7210 */ /* 0x000fc60007f3e0ff */
[----:B------:R-:W-:-:S04]  /*0d00*/  IMAD.X R10, RZ, RZ, R14, P0 ;  /* 0x000000ffff0a7224 */ /* 0x000fc800000e060e */
[----:B------:R-:W-:Y:S02]  /*0d10*/  IMAD.X R15, RZ, RZ, R10, P1 ;  /* 0x000000ffff0f7224 */ /* 0x000fe400008e060a */
[----:B------:R-:W-:-:S04]  /*0d20*/  IMAD.WIDE.U32 R10, R13, R2, RZ ;  /* 0x000000020d0a7225 */ /* 0x000fc800078e00ff */
[----:B------:R-:W-:Y:S01]  /*0d30*/  IMAD R12, R15, R2, R11 ;  /* 0x000000020f0c7224 */ /* 0x000fe200078e020b */
[----:B------:R-:W-:-:S04]  /*0d40*/  IADD3 R11, P0, PT, -R10, R7, RZ ;  /* 0x000000070a0b7210 */ /* 0x000fc80007f1e1ff */
[-C--:B------:R-:W-:Y:S01]  /*0d50*/  IADD3 R7, P1, PT, -R2, R11.reuse, RZ ;  /* 0x0000000b02077210 */ /* 0x080fe20007f3e1ff */
[----:B------:R-:W-:Y:S01]  /*0d60*/  IMAD.X R14, R9, 0x1, ~R12, P0 ;  /* 0x00000001090e7824 */ /* 0x000fe200000e0e0c */
[----:B------:R-:W-:Y:S02]  /*0d70*/  ISETP.GE.U32.AND P0, PT, R11, R2, PT ;  /* 0x000000020b00720c */ /* 0x000fe40003f06070 */
[----:B------:R-:W-:Y:S02]  /*0d80*/  IADD3 R12, P2, PT, R13, 0x1, RZ ;  /* 0x000000010d0c7810 */ /* 0x000fe40007f5e0ff */
[C---:B------:R-:W-:Y:S02]  /*0d90*/  ISETP.GE.U32.AND.EX P0, PT, R14.reuse, RZ, PT, P0 ;  /* 0x000000ff0e00720c */ /* 0x040fe40003f06100 */
[----:B------:R-:W-:Y:S01]  /*0da0*/  IADD3.X R9, PT, PT, R14, -0x1, RZ, P1, !PT ;  /* 0xffffffff0e097810 */ /* 0x000fe20000ffe4ff */
[----:B------:R-:W-:Y:S01]  /*0db0*/  IMAD.X R10, RZ, RZ, R15, P2 ;  /* 0x000000ffff0a7224 */ /* 0x000fe200010e060f */
[----:B------:R-:W-:-:S02]  /*0dc0*/  SEL R7, R7, R11, P0 ;  /* 0x0000000b07077207 */ /* 0x000fc40000000000 */
[----:B------:R-:W-:Y:S02]  /*0dd0*/  SEL R12, R12, R13, P0 ;  /* 0x0000000d0c0c7207 */ /* 0x000fe40000000000 */
[----:B------:R-:W-:Y:S02]  /*0de0*/  SEL R9, R9, R14, P0 ;  /* 0x0000000e09097207 */ /* 0x000fe40000000000 */
[----:B------:R-:W-:Y:S02]  /*0df0*/  SEL R15, R10, R15, P0 ;  /* 0x0000000f0a0f7207 */ /* 0x000fe40000000000 */
[----:B------:R-:W-:Y:S02]  /*0e00*/  ISETP.GE.U32.AND P0, PT, R7, R2, PT ;  /* 0x000000020700720c */ /* 0x000fe40003f06070 */
[----:B------:R-:W-:Y:S02]  /*0e10*/  IADD3 R7, P2, PT, R12, 0x1, RZ ;  /* 0x000000010c077810 */ /* 0x000fe40007f5e0ff */
[----:B------:R-:W-:-:S02]  /*0e20*/  ISETP.NE.U32.AND P1, PT, R2, RZ, PT ;  /* 0x000000ff0200720c */ /* 0x000fc40003f25070 */
[----:B------:R-:W-:Y:S01]  /*0e30*/  ISETP.GE.U32.AND.EX P0, PT, R9, RZ, PT, P0 ;  /* 0x000000ff0900720c */ /* 0x000fe20003f06100 */
[----:B------:R-:W-:Y:S01]  /*0e40*/  IMAD.X R10, RZ, RZ, R15, P2 ;  /* 0x000000ffff0a7224 */ /* 0x000fe200010e060f */
[----:B------:R-:W-:Y:S01]  /*0e50*/  ISETP.NE.AND.EX P1, PT, RZ, RZ, PT, P1 ;  /* 0x000000ffff00720c */ /* 0x000fe20003f25310 */
[----:B------:R-:W-:Y:S01]  /*0e60*/  IMAD.MOV.U32 R9, RZ, RZ, 0x0 ;  /* 0x00000000ff097424 */ /* 0x000fe200078e00ff */
[----:B------:R-:W-:Y:S02]  /*0e70*/  SEL R7, R7, R12, P0 ;  /* 0x0000000c07077207 */ /* 0x000fe40000000000 */
[----:B------:R-:W-:Y:S02]  /*0e80*/  SEL R10, R10, R15, P0 ;  /* 0x0000000f0a0a7207 */ /* 0x000fe40000000000 */
[----:B------:R-:W-:Y:S02]  /*0e90*/  SEL R7, R7, 0xffffffff, P1 ;  /* 0xffffffff07077807 */ /* 0x000fe40000800000 */
[----:B------:R-:W-:Y:S01]  /*0ea0*/  SEL R10, R10, 0xffffffff, P1 ;  /* 0xffffffff0a0a7807 */ /* 0x000fe20000800000 */
[----:B------:R-:W-:Y:S06]  /*0eb0*/  RET.REL.NODEC R8 `(_Z6kernelPi) ;  /* 0xfffffff008507950 */ /* 0x000fec0003c3ffff */
.L_x_13:
[----:B------:R-:W-:-:S00]  /*0ec0*/  BRA `(.L_x_13) ;  /* 0xfffffffc00fc7947 */ /* 0x000fc0000383ffff */
[----:B------:R-:W-:-:S00]  /*0ed0*/  NOP ;  /* 0x0000000000007918 */ /* 0x000fc00000000000 */
        /* <DEDUP_REMOVED lines=10> */
.L_x_14:


//--------------------- .nv.shared._Z6kernelPi    --------------------------
	.section	.nv.shared._Z6kernelPi,"aw",@nobits
	.sectionflags	@""
	.align	16
.nv.shared._Z6kernelPi:
	.zero		2048


//--------------------- .nv.shared.reserved.0     --------------------------
	.section	.nv.shared.reserved.0,"aw",@nobits
	.weak		__nv_reservedSMEM_offset_0_alias
	.size		__nv_reservedSMEM_offset_0_alias, 0, 64
	.other		__nv_reservedSMEM_offset_0_alias,@"STO_CUDA_RESERVED_SHARED STV_DEFAULT"
__nv_reservedSMEM_offset_0_alias:
	.zero		0
	.zero		64


//--------------------- .nv.constant0._Z6kernelPi --------------------------
	.section	.nv.constant0._Z6kernelPi,"a",@progbits
	.sectionflags	@""
	.align	4
.nv.constant0._Z6kernelPi:
	.zero		904


//--------------------- SYMBOLS --------------------------

	.type		.nv.reservedSmem.offset0,@object
	.size		.nv.reservedSmem.offset0,0x4
	.type		.nv.reservedSmem.cap,@object
	.size		.nv.reservedSmem.cap,0x4
